	.version 1.1
	.target compute_10, map_f64_to_f32
	// compiled with /home/mmurphy/sw/compiler/gpgpu/open64/src/targia3264_nvisa/lib//be
	// nvopencc built on 2008-02-15

	.reg .u32 %ra<17>;
	.reg .u64 %rda<17>;
	.reg .f32 %fa<17>;
	.reg .f64 %fda<17>;
	.reg .u32 %rv<5>;
	.reg .u64 %rdv<5>;
	.reg .f32 %fv<5>;
	.reg .f64 %fdv<5>;


	//-----------------------------------------------------------
	// Compiling 270898.i (/tmp/ccBI#.rmAt7A)
	//-----------------------------------------------------------

	//-----------------------------------------------------------
	// Options:
	//-----------------------------------------------------------
	//  Target:ptx, ISA:compute_10, Endian:little, Pointer Size:64
	//  -O3	(Optimization level)
	//  -g0	(Debug level)
	//  -m2	(Report advisories)
	//-----------------------------------------------------------

	.file	1	"270898.i"

	.shared .f32 sf;
	.global .align 4 .b8 gf3[12];
	.global .align 16 .b8 gf[16];
	.global .align 16 .b8 s[1600];
	.global .align 16 .b8 x[1600];

	.entry test1
	{
	.reg .f32 %f<7>;
	.loc	1	18	0
$LBB1_test1:
	ld.global.v4.f32 	{%f1,%f2,%f3,_}, [gf+0];	// 
	.loc	1	21	0
	add.f32 	%f4, %f1, %f2;       	// 
	add.f32 	%f5, %f3, %f4;       	// 
	st.shared.f32 	[sf], %f5;     	// id:12 sf+0x0
	.loc	1	22	0
	exit;                         	// 
$LDWend_test1:
	} // test1

	.entry test2
	{
	.reg .f32 %f<7>;
	.loc	1	25	0
$LBB1_test2:
	ld.global.v4.f32 	{%f1,%f2,%f3,_}, [gf+0];	// 
	.loc	1	28	0
	add.f32 	%f4, %f1, %f2;       	// 
	add.f32 	%f5, %f3, %f4;       	// 
	st.shared.f32 	[sf], %f5;     	// id:12 sf+0x0
	.loc	1	29	0
	exit;                         	// 
$LDWend_test2:
	} // test2

	.entry test3
	{
	.reg .u32 %r<4>;
	.reg .u64 %rd<8>;
	.reg .f32 %f<10>;
	.param .s32 __cudaparm_test3_i;
	.param .s32 __cudaparm_test3_expr;
	.loc	1	34	0
$LBB1_test3:
	.loc	1	35	0
	ld.param.s32 	%r1, [__cudaparm_test3_i];	// id:50 __cudaparm_test3_i+0x0
	cvt.s64.s32 	%rd1, %r1;       	// 
	mul.lo.u64 	%rd2, %rd1, 16;   	// 
	mov.u64 	%rd3, x;             	// 
	add.u64 	%rd4, %rd2, %rd3;    	// 
	mov.u64 	%rd5, s;             	// 
	add.u64 	%rd6, %rd2, %rd5;    	// 
	ld.global.v4.f32 	{%f1,%f2,%f3,%f4}, [%rd4+0];	// 
	st.global.v4.f32 	[%rd6+0], {%f1,%f2,%f3,%f4};	// 
	.loc	1	36	0
	ld.param.s32 	%r2, [__cudaparm_test3_expr];	// id:59 __cudaparm_test3_expr+0x0
	cvt.rn.f32.s32 	%f5, %r2;     	// 
	add.f32 	%f6, %f5, %f1;       	// 
	.loc	1	37	0
	add.f32 	%f7, %f5, %f2;       	// 
	st.global.v2.f32 	[%rd6+0], {%f6,%f7};	// 
	.loc	1	38	0
	add.f32 	%f8, %f5, %f3;       	// 
	st.global.f32 	[%rd6+8], %f8; 	// id:62 s+0x0
	st.global.v4.f32 	[%rd4+16], {%f6,%f7,%f8,%f4};	// 
	.loc	1	40	0
	exit;                         	// 
$LDWend_test3:
	} // test3

	.entry test4
	{
	.reg .u32 %r<4>;
	.reg .u64 %rd<6>;
	.reg .f32 %f<10>;
	.param .s32 __cudaparm_test4_i;
	.param .s32 __cudaparm_test4_expr;
	.loc	1	45	0
$LBB1_test4:
	.loc	1	47	0
	mov.u64 	%rd1, x;             	// 
	ld.param.s32 	%r1, [__cudaparm_test4_i];	// id:36 __cudaparm_test4_i+0x0
	cvt.s64.s32 	%rd2, %r1;       	// 
	mul.lo.u64 	%rd3, %rd2, 16;   	// 
	add.u64 	%rd4, %rd1, %rd3;    	// 
	ld.global.v4.f32 	{%f1,%f2,%f3,%f4}, [%rd4+0];	// 
	.loc	1	49	0
	ld.param.s32 	%r2, [__cudaparm_test4_expr];	// id:38 __cudaparm_test4_expr+0x0
	cvt.rn.f32.s32 	%f5, %r2;     	// 
	add.f32 	%f6, %f2, %f5;       	// 
	.loc	1	50	0
	add.f32 	%f7, %f3, %f5;       	// 
	.loc	1	51	0
	add.f32 	%f8, %f1, %f5;       	// 
	st.global.v4.f32 	[%rd4+16], {%f8,%f6,%f7,%f4};	// 
	.loc	1	52	0
	exit;                         	// 
$LDWend_test4:
	} // test4



// ===== COMPILED SASS (sm_100) =====

	.target	sm_100

	.elftype	@"ET_EXEC"


//--------------------- .note.nv.tkinfo           --------------------------
	.section	.note.nv.tkinfo,"",@"SHT_NOTE"
	.sectionflags	@"SHF_NOTE_NV_TKINFO"
	.tkinfo
        /*0018*/ 	.word	0x00000002
        /*0030*/ 	.string	""
        /*0030*/ 	.string	"ptxas"
        /*0030*/ 	.string	"Cuda compilation tools, release 13.0, V13.0.88"
        /*0030*/ 	.string	"Build cuda_13.0.r13.0/compiler.36424714_0"
        /*0030*/ 	.string	"-arch sm_100 "



//--------------------- .note.nv.cuinfo           --------------------------
	.section	.note.nv.cuinfo,"",@"SHT_NOTE"
	.sectionflags	@"SHF_NOTE_NV_CUINFO"
        /*0018*/ 	.short	0x0002
        /*001a*/ 	.short	0x000a
        /*001c*/ 	.short	0x0082
	.zero		2


//--------------------- .nv.info                  --------------------------
	.section	.nv.info,"",@"SHT_CUDA_INFO"
	.align	4


	//----- nvinfo : EIATTR_REGCOUNT
	.align		4
        /*0000*/ 	.byte	0x04, 0x2f
        /*0002*/ 	.short	(.L_5 - .L_4)
	.align		4
.L_4:
        /*0004*/ 	.word	index@(test1)
        /*0008*/ 	.word	0x00000006


	//----- nvinfo : EIATTR_FRAME_SIZE
	.align		4
.L_5:
        /*000c*/ 	.byte	0x04, 0x11
        /*000e*/ 	.short	(.L_7 - .L_6)
	.align		4
.L_6:
        /*0010*/ 	.word	index@(test1)
        /*0014*/ 	.word	0x00000000


	//----- nvinfo : EIATTR_REGCOUNT
	.align		4
.L_7:
        /*0018*/ 	.byte	0x04, 0x2f
        /*001a*/ 	.short	(.L_9 - .L_8)
	.align		4
.L_8:
        /*001c*/ 	.word	index@(test2)
        /*0020*/ 	.word	0x00000006


	//----- nvinfo : EIATTR_FRAME_SIZE
	.align		4
.L_9:
        /*0024*/ 	.byte	0x04, 0x11
        /*0026*/ 	.short	(.L_11 - .L_10)
	.align		4
.L_10:
        /*0028*/ 	.word	index@(test2)
        /*002c*/ 	.word	0x00000000


	//----- nvinfo : EIATTR_REGCOUNT
	.align		4
.L_11:
        /*0030*/ 	.byte	0x04, 0x2f
        /*0032*/ 	.short	(.L_13 - .L_12)
	.align		4
.L_12:
        /*0034*/ 	.word	index@(test3)
        /*0038*/ 	.word	0x00000012


	//----- nvinfo : EIATTR_FRAME_SIZE
	.align		4
.L_13:
        /*003c*/ 	.byte	0x04, 0x11
        /*003e*/ 	.short	(.L_15 - .L_14)
	.align		4
.L_14:
        /*0040*/ 	.word	index@(test3)
        /*0044*/ 	.word	0x00000000


	//----- nvinfo : EIATTR_REGCOUNT
	.align		4
.L_15:
        /*0048*/ 	.byte	0x04, 0x2f
        /*004a*/ 	.short	(.L_17 - .L_16)
	.align		4
.L_16:
        /*004c*/ 	.word	index@(test4)
        /*0050*/ 	.word	0x0000000a


	//----- nvinfo : EIATTR_FRAME_SIZE
	.align		4
.L_17:
        /*0054*/ 	.byte	0x04, 0x11
        /*0056*/ 	.short	(.L_19 - .L_18)
	.align		4
.L_18:
        /*0058*/ 	.word	index@(test4)
        /*005c*/ 	.word	0x00000000


	//----- nvinfo : EIATTR_MIN_STACK_SIZE
	.align		4
.L_19:
        /*0060*/ 	.byte	0x04, 0x12
        /*0062*/ 	.short	(.L_21 - .L_20)
	.align		4
.L_20:
        /*0064*/ 	.word	index@(test4)
        /*0068*/ 	.word	0x00000000


	//----- nvinfo : EIATTR_MIN_STACK_SIZE
	.align		4
.L_21:
        /*006c*/ 	.byte	0x04, 0x12
        /*006e*/ 	.short	(.L_23 - .L_22)
	.align		4
.L_22:
        /*0070*/ 	.word	index@(test3)
        /*0074*/ 	.word	0x00000000


	//----- nvinfo : EIATTR_MIN_STACK_SIZE
	.align		4
.L_23:
        /*0078*/ 	.byte	0x04, 0x12
        /*007a*/ 	.short	(.L_25 - .L_24)
	.align		4
.L_24:
        /*007c*/ 	.word	index@(test2)
        /*0080*/ 	.word	0x00000000


	//----- nvinfo : EIATTR_MIN_STACK_SIZE
	.align		4
.L_25:
        /*0084*/ 	.byte	0x04, 0x12
        /*0086*/ 	.short	(.L_27 - .L_26)
	.align		4
.L_26:
        /*0088*/ 	.word	index@(test1)
        /*008c*/ 	.word	0x00000000
.L_27:


//--------------------- .nv.compat                --------------------------
	.section	.nv.compat,"",@"SHT_CUDA_COMPAT_INFO"
	.align	4
        /*0000*/ 	.byte	0x02, 0x09, 0x00, 0x00, 0x02, 0x02, 0x01, 0x00, 0x02, 0x05, 0x05, 0x00, 0x03, 0x07, 0x01, 0x01
        /*0010*/ 	.byte	0x02, 0x03, 0x00, 0x00, 0x02, 0x06, 0x01, 0x00, 0x04, 0x0b, 0x08, 0x00, 0x09, 0x00, 0x00, 0x00
        /*0020*/ 	.byte	0x00, 0x00, 0x00, 0x00


//--------------------- .nv.info.test4            --------------------------
	.section	.nv.info.test4,"",@"SHT_CUDA_INFO"
	.sectionflags	@""
	.align	4


	//----- nvinfo : EIATTR_CUDA_API_VERSION
	.align		4
        /*0000*/ 	.byte	0x04, 0x37
        /*0002*/ 	.short	(.L_29 - .L_28)
.L_28:
        /*0004*/ 	.word	0x00000082


	//----- nvinfo : EIATTR_KPARAM_INFO
	.align		4
.L_29:
        /*0008*/ 	.byte	0x04, 0x17
        /*000a*/ 	.short	(.L_31 - .L_30)
.L_30:
        /*000c*/ 	.word	0x00000000
        /*0010*/ 	.short	0x0001
        /*0012*/ 	.short	0x0004
        /*0014*/ 	.byte	0x00, 0xf0, 0x11, 0x00


	//----- nvinfo : EIATTR_KPARAM_INFO
	.align		4
.L_31:
        /*0018*/ 	.byte	0x04, 0x17
        /*001a*/ 	.short	(.L_33 - .L_32)
.L_32:
        /*001c*/ 	.word	0x00000000
        /*0020*/ 	.short	0x0000
        /*0022*/ 	.short	0x0000
        /*0024*/ 	.byte	0x00, 0xf0, 0x11, 0x00


	//----- nvinfo : EIATTR_SPARSE_MMA_MASK
	.align		4
.L_33:
        /*0028*/ 	.byte	0x03, 0x50
        /*002a*/ 	.short	0x0000


	//----- nvinfo : EIATTR_MAXREG_COUNT
	.align		4
        /*002c*/ 	.byte	0x03, 0x1b
        /*002e*/ 	.short	0x00ff


	//----- nvinfo : EIATTR_MERCURY_ISA_VERSION
	.align		4
        /*0030*/ 	.byte	0x03, 0x5f
        /*0032*/ 	.short	0x0101


	//----- nvinfo : EIATTR_VRC_CTA_INIT_COUNT
	.align		4
        /*0034*/ 	.byte	0x02, 0x4a
	.zero		1
	.zero		1


	//----- nvinfo : EIATTR_EXIT_INSTR_OFFSETS
	.align		4
        /*0038*/ 	.byte	0x04, 0x1c
        /*003a*/ 	.short	(.L_35 - .L_34)


	//   ....[0]....
.L_34:
        /*003c*/ 	.word	0x00000100


	//----- nvinfo : EIATTR_CBANK_PARAM_SIZE
	.align		4
.L_35:
        /*0040*/ 	.byte	0x03, 0x19
        /*0042*/ 	.short	0x0008


	//----- nvinfo : EIATTR_PARAM_CBANK
	.align		4
        /*0044*/ 	.byte	0x04, 0x0a
        /*0046*/ 	.short	(.L_37 - .L_36)
	.align		4
.L_36:
        /*0048*/ 	.word	index@(.nv.constant0.test4)
        /*004c*/ 	.short	0x0380
        /*004e*/ 	.short	0x0008


	//----- nvinfo : EIATTR_SW_WAR
	.align		4
.L_37:
        /*0050*/ 	.byte	0x04, 0x36
        /*0052*/ 	.short	(.L_39 - .L_38)
.L_38:
        /*0054*/ 	.word	0x00000008
.L_39:


//--------------------- .nv.info.test3            --------------------------
	.section	.nv.info.test3,"",@"SHT_CUDA_INFO"
	.sectionflags	@""
	.align	4


	//----- nvinfo : EIATTR_CUDA_API_VERSION
	.align		4
        /*0000*/ 	.byte	0x04, 0x37
        /*0002*/ 	.short	(.L_41 - .L_40)
.L_40:
        /*0004*/ 	.word	0x00000082


	//----- nvinfo : EIATTR_KPARAM_INFO
	.align		4
.L_41:
        /*0008*/ 	.byte	0x04, 0x17
        /*000a*/ 	.short	(.L_43 - .L_42)
.L_42:
        /*000c*/ 	.word	0x00000000
        /*0010*/ 	.short	0x0001
        /*0012*/ 	.short	0x0004
        /*0014*/ 	.byte	0x00, 0xf0, 0x11, 0x00


	//----- nvinfo : EIATTR_KPARAM_INFO
	.align		4
.L_43:
        /*0018*/ 	.byte	0x04, 0x17
        /*001a*/ 	.short	(.L_45 - .L_44)
.L_44:
        /*001c*/ 	.word	0x00000000
        /*0020*/ 	.short	0x0000
        /*0022*/ 	.short	0x0000
        /*0024*/ 	.byte	0x00, 0xf0, 0x11, 0x00


	//----- nvinfo : EIATTR_SPARSE_MMA_MASK
	.align		4
.L_45:
        /*0028*/ 	.byte	0x03, 0x50
        /*002a*/ 	.short	0x0000


	//----- nvinfo : EIATTR_MAXREG_COUNT
	.align		4
        /*002c*/ 	.byte	0x03, 0x1b
        /*002e*/ 	.short	0x00ff


	//----- nvinfo : EIATTR_MERCURY_ISA_VERSION
	.align		4
        /*0030*/ 	.byte	0x03, 0x5f
        /*0032*/ 	.short	0x0101


	//----- nvinfo : EIATTR_VRC_CTA_INIT_COUNT
	.align		4
        /*0034*/ 	.byte	0x02, 0x4a
	.zero		1
	.zero		1


	//----- nvinfo : EIATTR_EXIT_INSTR_OFFSETS
	.align		4
        /*0038*/ 	.byte	0x04, 0x1c
        /*003a*/ 	.short	(.L_47 - .L_46)


	//   ....[0]....
.L_46:
        /*003c*/ 	.word	0x000001c0


	//----- nvinfo : EIATTR_CBANK_PARAM_SIZE
	.align		4
.L_47:
        /*0040*/ 	.byte	0x03, 0x19
        /*0042*/ 	.short	0x0008


	//----- nvinfo : EIATTR_PARAM_CBANK
	.align		4
        /*0044*/ 	.byte	0x04, 0x0a
        /*0046*/ 	.short	(.L_49 - .L_48)
	.align		4
.L_48:
        /*0048*/ 	.word	index@(.nv.constant0.test3)
        /*004c*/ 	.short	0x0380
        /*004e*/ 	.short	0x0008


	//----- nvinfo : EIATTR_SW_WAR
	.align		4
.L_49:
        /*0050*/ 	.byte	0x04, 0x36
        /*0052*/ 	.short	(.L_51 - .L_50)
.L_50:
        /*0054*/ 	.word	0x00000008
.L_51:


//--------------------- .nv.info.test2            --------------------------
	.section	.nv.info.test2,"",@"SHT_CUDA_INFO"
	.sectionflags	@""
	.align	4


	//----- nvinfo : EIATTR_CUDA_API_VERSION
	.align		4
        /*0000*/ 	.byte	0x04, 0x37
        /*0002*/ 	.short	(.L_53 - .L_52)
.L_52:
        /*0004*/ 	.word	0x00000082


	//----- nvinfo : EIATTR_SPARSE_MMA_MASK
	.align		4
.L_53:
        /*0008*/ 	.byte	0x03, 0x50
        /*000a*/ 	.short	0x0000


	//----- nvinfo : EIATTR_MAXREG_COUNT
	.align		4
        /*000c*/ 	.byte	0x03, 0x1b
        /*000e*/ 	.short	0x00ff


	//----- nvinfo : EIATTR_MERCURY_ISA_VERSION
	.align		4
        /*0010*/ 	.byte	0x03, 0x5f
        /*0012*/ 	.short	0x0101


	//----- nvinfo : EIATTR_UNUSED_LOAD_BYTE_OFFSET
	.align		4
        /*0014*/ 	.byte	0x04, 0x44
        /*0016*/ 	.short	(.L_55 - .L_54)


	//   ....[0]....
.L_54:
        /*0018*/ 	.word	0x00000020
        /*001c*/ 	.word	0x00000fff


	//----- nvinfo : EIATTR_VRC_CTA_INIT_COUNT
	.align		4
.L_55:
        /*0020*/ 	.byte	0x02, 0x4a
	.zero		1
	.zero		1


	//----- nvinfo : EIATTR_EXIT_INSTR_OFFSETS
	.align		4
        /*0024*/ 	.byte	0x04, 0x1c
        /*0026*/ 	.short	(.L_57 - .L_56)


	//   ....[0]....
.L_56:
        /*0028*/ 	.word	0x00000090


	//----- nvinfo : EIATTR_SW_WAR
	.align		4
.L_57:
        /*002c*/ 	.byte	0x04, 0x36
        /*002e*/ 	.short	(.L_59 - .L_58)
.L_58:
        /*0030*/ 	.word	0x00000008
.L_59:


//--------------------- .nv.info.test1            --------------------------
	.section	.nv.info.test1,"",@"SHT_CUDA_INFO"
	.sectionflags	@""
	.align	4


	//----- nvinfo : EIATTR_CUDA_API_VERSION
	.align		4
        /*0000*/ 	.byte	0x04, 0x37
        /*0002*/ 	.short	(.L_61 - .L_60)
.L_60:
        /*0004*/ 	.word	0x00000082


	//----- nvinfo : EIATTR_SPARSE_MMA_MASK
	.align		4
.L_61:
        /*0008*/ 	.byte	0x03, 0x50
        /*000a*/ 	.short	0x0000


	//----- nvinfo : EIATTR_MAXREG_COUNT
	.align		4
        /*000c*/ 	.byte	0x03, 0x1b
        /*000e*/ 	.short	0x00ff


	//----- nvinfo : EIATTR_MERCURY_ISA_VERSION
	.align		4
        /*0010*/ 	.byte	0x03, 0x5f
        /*0012*/ 	.short	0x0101


	//----- nvinfo : EIATTR_UNUSED_LOAD_BYTE_OFFSET
	.align		4
        /*0014*/ 	.byte	0x04, 0x44
        /*0016*/ 	.short	(.L_63 - .L_62)


	//   ....[0]....
.L_62:
        /*0018*/ 	.word	0x00000020
        /*001c*/ 	.word	0x00000fff


	//----- nvinfo : EIATTR_VRC_CTA_INIT_COUNT
	.align		4
.L_63:
        /*0020*/ 	.byte	0x02, 0x4a
	.zero		1
	.zero		1


	//----- nvinfo : EIATTR_EXIT_INSTR_OFFSETS
	.align		4
        /*0024*/ 	.byte	0x04, 0x1c
        /*0026*/ 	.short	(.L_65 - .L_64)


	//   ....[0]....
.L_64:
        /*0028*/ 	.word	0x00000090


	//----- nvinfo : EIATTR_SW_WAR
	.align		4
.L_65:
        /*002c*/ 	.byte	0x04, 0x36
        /*002e*/ 	.short	(.L_67 - .L_66)
.L_66:
        /*0030*/ 	.word	0x00000008
.L_67:


//--------------------- .nv.callgraph             --------------------------
	.section	.nv.callgraph,"",@"SHT_CUDA_CALLGRAPH"
	.align	4
	.sectionentsize	8
	.align		4
        /*0000*/ 	.word	0x00000000
	.align		4
        /*0004*/ 	.word	0xffffffff
	.align		4
        /*0008*/ 	.word	0x00000000
	.align		4
        /*000c*/ 	.word	0xfffffffe
	.align		4
        /*0010*/ 	.word	0x00000000
	.align		4
        /*0014*/ 	.word	0xfffffffd
	.align		4
        /*0018*/ 	.word	0x00000000
	.align		4
        /*001c*/ 	.word	0xfffffffc


//--------------------- .nv.constant4             --------------------------
	.section	.nv.constant4,"a",@progbits
	.align	8
	.align		8
.nv.constant4:
        /*0000*/ 	.dword	gf3
	.align		8
        /*0008*/ 	.dword	gf
	.align		8
        /*0010*/ 	.dword	s
	.align		8
        /*0018*/ 	.dword	x


//--------------------- .text.test4               --------------------------
	.section	.text.test4,"ax",@progbits
	.align	128
.text.test4:
        .type           test4,@function
        .size           test4,(.L_x_4 - test4)
        .other          test4,@"STO_CUDA_ENTRY STV_DEFAULT"
test4:
[----:B------:R-:W0:Y:S01]  /*0000*/  LDCU.64 UR8, c[0x0][0x380] ;  /* 0x00007000ff0877ac */ /* 0x000e220008000a00 */
[----:B------:R-:W1:Y:S01]  /*0010*/  LDCU.64 UR4, c[0x4][0x18] ;  /* 0x01000300ff0477ac */ /* 0x000e620008000a00 */
[----:B------:R-:W2:Y:S01]  /*0020*/  LDCU.64 UR10, c[0x0][0x358] ;  /* 0x00006b00ff0a77ac */ /* 0x000ea20008000a00 */
[----:B0-----:R-:W-:Y:S02]  /*0030*/  USHF.R.S32.HI UR6, URZ, 0x1f, UR8 ;  /* 0x0000001fff067899 */ /* 0x001fe40008011408 */
[----:B-1----:R-:W-:Y:S02]  /*0040*/  UIMAD.WIDE.U32 UR4, UR8, 0x10, UR4 ;  /* 0x00000010080478a5 */ /* 0x002fe4000f8e0004 */
[----:B------:R-:W-:-:S04]  /*0050*/  USHF.L.U32 UR6, UR6, 0x4, URZ ;  /* 0x0000000406067899 */ /* 0x000fc800080006ff */
[----:B------:R-:W-:Y:S02]  /*0060*/  UIADD3 UR6, UPT, UPT, UR5, UR6, URZ ;  /* 0x0000000605067290 */ /* 0x000fe4000fffe0ff */
[----:B------:R-:W-:Y:S02]  /*0070*/  MOV R1, UR5 ;  /* 0x0000000500017c02 */ /* 0x000fe40008000f00 */
[----:B------:R-:W-:Y:S02]  /*0080*/  MOV R0, UR4 ;  /* 0x0000000400007c02 */ /* 0x000fe40008000f00 */
[----:B------:R-:W-:-:S05]  /*0090*/  MOV R1, UR6 ;  /* 0x0000000600017c02 */ /* 0x000fca0008000f00 */
[----:B--2---:R-:W2:Y:S01]  /*00a0*/  LDG.E.128 R4, desc[UR10][R0.64] ;  /* 0x0000000a00047981 */ /* 0x004ea2000c1e1d00 */
[----:B------:R-:W-:-:S05]  /*00b0*/  I2FP.F32.S32 R3, UR9 ;  /* 0x0000000900037c45 */ /* 0x000fca0008201400 */
[--C-:B--2---:R-:W-:Y:S01]  /*00c0*/  FADD.FTZ R5, R5, R3.reuse ;  /* 0x0000000305057221 */ /* 0x104fe20000010000 */
[--C-:B------:R-:W-:Y:S01]  /*00d0*/  FADD.FTZ R6, R6, R3.reuse ;  /* 0x0000000306067221 */ /* 0x100fe20000010000 */
[----:B------:R-:W-:-:S05]  /*00e0*/  FADD.FTZ R4, R4, R3 ;  /* 0x0000000304047221 */ /* 0x000fca0000010000 */
[----:B------:R-:W-:Y:S01]  /*00f0*/  STG.E.128 desc[UR10][R0.64+0x10], R4 ;  /* 0x0000100400007986 */ /* 0x000fe2000c101d0a */
[----:B------:R-:W-:Y:S05]  /*0100*/  EXIT ;  /* 0x000000000000794d */ /* 0x000fea0003800000 */
.L_x_0:
[----:B------:R-:W-:-:S00]  /*0110*/  BRA `(.L_x_0) ;  /* 0xfffffffc00fc7947 */ /* 0x000fc0000383ffff */
[----:B------:R-:W-:-:S00]  /*0120*/  NOP ;  /* 0x0000000000007918 */ /* 0x000fc00000000000 */
        /* <DEDUP_REMOVED lines=13> */
.L_x_4:


//--------------------- .text.test3               --------------------------
	.section	.text.test3,"ax",@progbits
	.align	128
.text.test3:
        .type           test3,@function
        .size           test3,(.L_x_5 - test3)
        .other          test3,@"STO_CUDA_ENTRY STV_DEFAULT"
test3:
        /* <DEDUP_REMOVED lines=8> */
[----:B------:R-:W-:Y:S01]  /*0080*/  MOV R0, UR4 ;  /* 0x0000000400007c02 */ /* 0x000fe20008000f00 */
[----:B------:R-:W0:Y:S01]  /*0090*/  LDCU.64 UR4, c[0x4][0x10] ;  /* 0x01000200ff0477ac */ /* 0x000e220008000a00 */
[----:B------:R-:W-:-:S05]  /*00a0*/  IMAD.U32 R1, RZ, RZ, UR7 ;  /* 0x00000007ff017e24 */ /* 0x000fca000f8e00ff */
[----:B--2---:R-:W2:Y:S01]  /*00b0*/  LDG.E.128 R4, desc[UR10][R0.64] ;  /* 0x0000000a00047981 */ /* 0x004ea2000c1e1d00 */
[----:B------:R-:W-:Y:S01]  /*00c0*/  I2FP.F32.S32 R9, UR9 ;  /* 0x0000000900097c45 */ /* 0x000fe20008201400 */
[----:B0-----:R-:W-:-:S04]  /*00d0*/  UIMAD.WIDE.U32 UR4, UR8, 0x10, UR4 ;  /* 0x00000010080478a5 */ /* 0x001fc8000f8e0004 */
[----:B------:R-:W-:Y:S02]  /*00e0*/  UIADD3 UR6, UPT, UPT, UR6, UR5, URZ ;  /* 0x0000000506067290 */ /* 0x000fe4000fffe0ff */
[----:B------:R-:W-:Y:S01]  /*00f0*/  IMAD.U32 R3, RZ, RZ, UR5 ;  /* 0x00000005ff037e24 */ /* 0x000fe2000f8e00ff */
[----:B------:R-:W-:-:S03]  /*0100*/  MOV R2, UR4 ;  /* 0x0000000400027c02 */ /* 0x000fc60008000f00 */
[----:B------:R-:W-:Y:S01]  /*0110*/  MOV R3, UR6 ;  /* 0x0000000600037c02 */ /* 0x000fe20008000f00 */
[--C-:B--2---:R-:W-:Y:S01]  /*0120*/  FADD.FTZ R10, R4, R9.reuse ;  /* 0x00000009040a7221 */ /* 0x104fe20000010000 */
[--C-:B------:R-:W-:Y:S01]  /*0130*/  FADD.FTZ R11, R5, R9.reuse ;  /* 0x00000009050b7221 */ /* 0x100fe20000010000 */
[----:B------:R-:W-:Y:S01]  /*0140*/  FADD.FTZ R14, R6, R9 ;  /* 0x00000009060e7221 */ /* 0x000fe20000010000 */
[----:B------:R-:W-:Y:S01]  /*0150*/  IMAD.MOV.U32 R15, RZ, RZ, R7 ;  /* 0x000000ffff0f7224 */ /* 0x000fe200078e0007 */
[----:B------:R-:W-:Y:S01]  /*0160*/  STG.E.128 desc[UR10][R2.64], R4 ;  /* 0x0000000402007986 */ /* 0x000fe2000c101d0a */
[----:B------:R-:W-:Y:S02]  /*0170*/  MOV R12, R10 ;  /* 0x0000000a000c7202 */ /* 0x000fe40000000f00 */
[----:B------:R-:W-:Y:S01]  /*0180*/  MOV R13, R11 ;  /* 0x0000000b000d7202 */ /* 0x000fe20000000f00 */
[----:B------:R-:W-:Y:S04]  /*0190*/  STG.E.64 desc[UR10][R2.64], R10 ;  /* 0x0000000a02007986 */ /* 0x000fe8000c101b0a */
[----:B------:R-:W-:Y:S04]  /*01a0*/  STG.E desc[UR10][R2.64+0x8], R14 ;  /* 0x0000080e02007986 */ /* 0x000fe8000c10190a */
[----:B------:R-:W-:Y:S01]  /*01b0*/  STG.E.128 desc[UR10][R0.64+0x10], R12 ;  /* 0x0000100c00007986 */ /* 0x000fe2000c101d0a */
[----:B------:R-:W-:Y:S05]  /*01c0*/  EXIT ;  /* 0x000000000000794d */ /* 0x000fea0003800000 */
.L_x_1:
        /* <DEDUP_REMOVED lines=11> */
.L_x_5:


//--------------------- .text.test2               --------------------------
	.section	.text.test2,"ax",@progbits
	.align	128
.text.test2:
        .type           test2,@function
        .size           test2,(.L_x_6 - test2)
        .other          test2,@"STO_CUDA_ENTRY STV_DEFAULT"
test2:
[----:B------:R-:W0:Y:S01]  /*0000*/  LDC.64 R0, c[0x4][0x8] ;  /* 0x01000200ff007b82 */ /* 0x000e220000000a00 */
[----:B------:R-:W0:Y:S02]  /*0010*/  LDCU.64 UR4, c[0x0][0x358] ;  /* 0x00006b00ff0477ac */ /* 0x000e240008000a00 */
[----:B0-----:R-:W2:Y:S05]  /*0020*/  LDG.E.128 R0, desc[UR4][R0.64] ;  /* 0x0000000400007981 */ /* 0x001eaa000c1e1d00 */
[----:B------:R-:W0:Y:S01]  /*0030*/  S2UR UR5, SR_CgaCtaId ;  /* 0x00000000000579c3 */ /* 0x000e220000008800 */
[----:B------:R-:W-:Y:S02]  /*0040*/  UMOV UR4, 0x400 ;  /* 0x0000040000047882 */ /* 0x000fe40000000000 */
[----:B0-----:R-:W-:Y:S01]  /*0050*/  ULEA UR4, UR5, UR4, 0x18 ;  /* 0x0000000405047291 */ /* 0x001fe2000f8ec0ff */
[----:B--2---:R-:W-:-:S04]  /*0060*/  FADD.FTZ R3, R0, R1 ;  /* 0x0000000100037221 */ /* 0x004fc80000010000 */
[----:B------:R-:W-:-:S05]  /*0070*/  FADD.FTZ R2, R2, R3 ;  /* 0x0000000302027221 */ /* 0x000fca0000010000 */
[----:B------:R-:W-:Y:S01]  /*0080*/  STS [UR4], R2 ;  /* 0x00000002ff007988 */ /* 0x000fe20008000804 */
[----:B------:R-:W-:Y:S05]  /*0090*/  EXIT ;  /* 0x000000000000794d */ /* 0x000fea0003800000 */
.L_x_2:
        /* <DEDUP_REMOVED lines=14> */
.L_x_6:


//--------------------- .text.test1               --------------------------
	.section	.text.test1,"ax",@progbits
	.align	128
.text.test1:
        .type           test1,@function
        .size           test1,(.L_x_7 - test1)
        .other          test1,@"STO_CUDA_ENTRY STV_DEFAULT"
test1:
        /* <DEDUP_REMOVED lines=10> */
.L_x_3:
        /* <DEDUP_REMOVED lines=14> */
.L_x_7:


//--------------------- .nv.shared.reserved.0     --------------------------
	.section	.nv.shared.reserved.0,"aw",@nobits
	.weak		__nv_reservedSMEM_offset_0_alias
	.size		__nv_reservedSMEM_offset_0_alias, 0, 64
	.other		__nv_reservedSMEM_offset_0_alias,@"STO_CUDA_RESERVED_SHARED STV_DEFAULT"
__nv_reservedSMEM_offset_0_alias:
	.zero		0
	.zero		64


//--------------------- .nv.global                --------------------------
	.section	.nv.global,"aw",@nobits
	.align	16
.nv.global:
	.type		gf,@object
	.size		gf,(s - gf)
gf:
	.zero		16
	.type		s,@object
	.size		s,(x - s)
s:
	.zero		1600
	.type		x,@object
	.size		x,(gf3 - x)
x:
	.zero		1600
	.type		gf3,@object
	.size		gf3,(.L_0 - gf3)
gf3:
	.zero		12
.L_0:


//--------------------- .nv.shared.test2          --------------------------
	.section	.nv.shared.test2,"aw",@nobits
	.sectionflags	@""
	.align	4
.nv.shared.test2:
	.zero		1028


//--------------------- .nv.shared.test1          --------------------------
	.section	.nv.shared.test1,"aw",@nobits
	.sectionflags	@""
	.align	4
.nv.shared.test1:
	.zero		1028


//--------------------- .nv.constant0.test4       --------------------------
	.section	.nv.constant0.test4,"a",@progbits
	.sectionflags	@""
	.align	4
.nv.constant0.test4:
	.zero		904


//--------------------- .nv.constant0.test3       --------------------------
	.section	.nv.constant0.test3,"a",@progbits
	.sectionflags	@""
	.align	4
.nv.constant0.test3:
	.zero		904


//--------------------- .nv.constant0.test2       --------------------------
	.section	.nv.constant0.test2,"a",@progbits
	.sectionflags	@""
	.align	4
.nv.constant0.test2:
	.zero		896


//--------------------- .nv.constant0.test1       --------------------------
	.section	.nv.constant0.test1,"a",@progbits
	.sectionflags	@""
	.align	4
.nv.constant0.test1:
	.zero		896


//--------------------- SYMBOLS --------------------------

	.type		.nv.reservedSmem.offset0,@object
	.size		.nv.reservedSmem.offset0,0x4
	.type		.nv.reservedSmem.cap,@object
	.size		.nv.reservedSmem.cap,0x4
